//
// Generated by NVIDIA NVVM Compiler
//
// Compiler Build ID: CL-36424714
// Cuda compilation tools, release 13.0, V13.0.88
// Based on NVVM 20.0.0
//

.version 9.0
.target sm_100
.address_size 64

	// .globl	Lens

.visible .entry Lens(
	.param .u64 .ptr .align 1 Lens_param_0,
	.param .u64 .ptr .align 1 Lens_param_1,
	.param .u64 .ptr .align 1 Lens_param_2,
	.param .u32 Lens_param_3,
	.param .u32 Lens_param_4,
	.param .u32 Lens_param_5
)
{
	.reg .pred 	%p<6>;
	.reg .b32 	%r<20>;
	.reg .b32 	%f<8>;
	.reg .b64 	%rd<11>;

	ld.param.u64 	%rd1, [Lens_param_0];
	ld.param.u64 	%rd2, [Lens_param_1];
	ld.param.u64 	%rd3, [Lens_param_2];
	ld.param.u32 	%r4, [Lens_param_3];
	ld.param.u32 	%r6, [Lens_param_4];
	ld.param.u32 	%r7, [Lens_param_5];
	mov.u32 	%r8, %ctaid.x;
	mov.u32 	%r9, %ntid.x;
	mov.u32 	%r10, %tid.x;
	mad.lo.s32 	%r1, %r8, %r9, %r10;
	mov.u32 	%r11, %ctaid.y;
	mov.u32 	%r12, %ntid.y;
	mov.u32 	%r13, %tid.y;
	mad.lo.s32 	%r14, %r11, %r12, %r13;
	mov.u32 	%r15, %ctaid.z;
	mov.u32 	%r16, %ntid.z;
	mov.u32 	%r17, %tid.z;
	mad.lo.s32 	%r3, %r15, %r16, %r17;
	setp.ge.s32 	%p1, %r1, %r4;
	setp.ge.s32 	%p2, %r14, %r6;
	or.pred  	%p3, %p1, %p2;
	setp.ge.s32 	%p4, %r3, %r7;
	or.pred  	%p5, %p3, %p4;
	@%p5 bra 	$L__BB0_2;
	cvta.to.global.u64 	%rd4, %rd1;
	cvta.to.global.u64 	%rd5, %rd2;
	cvta.to.global.u64 	%rd6, %rd3;
	mad.lo.s32 	%r18, %r6, %r3, %r14;
	mad.lo.s32 	%r19, %r18, %r4, %r1;
	mul.wide.s32 	%rd7, %r19, 4;
	add.s64 	%rd8, %rd4, %rd7;
	ld.global.f32 	%f1, [%rd8];
	add.s64 	%rd9, %rd5, %rd7;
	ld.global.nc.f32 	%f2, [%rd9];
	mul.f32 	%f3, %f2, %f2;
	fma.rn.f32 	%f4, %f1, %f1, %f3;
	add.s64 	%rd10, %rd6, %rd7;
	ld.global.nc.f32 	%f5, [%rd10];
	fma.rn.f32 	%f6, %f5, %f5, %f4;
	sqrt.rn.f32 	%f7, %f6;
	st.global.f32 	[%rd8], %f7;
$L__BB0_2:
	ret;

}


// ===== COMPILED SASS (sm_100) =====

	.target	sm_100

	.elftype	@"ET_EXEC"


//--------------------- .note.nv.tkinfo           --------------------------
	.section	.note.nv.tkinfo,"",@"SHT_NOTE"
	.sectionflags	@"SHF_NOTE_NV_TKINFO"
	.tkinfo
        /*0018*/ 	.word	0x00000002
        /*0030*/ 	.string	""
        /*0030*/ 	.string	"ptxas"
        /*0030*/ 	.string	"Cuda compilation tools, release 13.0, V13.0.88"
        /*0030*/ 	.string	"Build cuda_13.0.r13.0/compiler.36424714_0"
        /*0030*/ 	.string	"-arch sm_100 -m 64 "



//--------------------- .note.nv.cuinfo           --------------------------
	.section	.note.nv.cuinfo,"",@"SHT_NOTE"
	.sectionflags	@"SHF_NOTE_NV_CUINFO"
        /*0018*/ 	.short	0x0002
        /*001a*/ 	.short	0x0064
        /*001c*/ 	.short	0x0082
	.zero		2


//--------------------- .nv.info                  --------------------------
	.section	.nv.info,"",@"SHT_CUDA_INFO"
	.align	4


	//----- nvinfo : EIATTR_REGCOUNT
	.align		4
        /*0000*/ 	.byte	0x04, 0x2f
        /*0002*/ 	.short	(.L_1 - .L_0)
	.align		4
.L_0:
        /*0004*/ 	.word	index@(Lens)
        /*0008*/ 	.word	0x0000000c


	//----- nvinfo : EIATTR_FRAME_SIZE
	.align		4
.L_1:
        /*000c*/ 	.byte	0x04, 0x11
        /*000e*/ 	.short	(.L_3 - .L_2)
	.align		4
.L_2:
        /*0010*/ 	.word	index@($__internal_0_$__cuda_sm20_sqrt_rn_f32_slowpath)
        /*0014*/ 	.word	0x00000000


	//----- nvinfo : EIATTR_FRAME_SIZE
	.align		4
.L_3:
        /*0018*/ 	.byte	0x04, 0x11
        /*001a*/ 	.short	(.L_5 - .L_4)
	.align		4
.L_4:
        /*001c*/ 	.word	index@(Lens)
        /*0020*/ 	.word	0x00000000


	//----- nvinfo : EIATTR_MIN_STACK_SIZE
	.align		4
.L_5:
        /*0024*/ 	.byte	0x04, 0x12
        /*0026*/ 	.short	(.L_7 - .L_6)
	.align		4
.L_6:
        /*0028*/ 	.word	index@(Lens)
        /*002c*/ 	.word	0x00000000
.L_7:


//--------------------- .nv.compat                --------------------------
	.section	.nv.compat,"",@"SHT_CUDA_COMPAT_INFO"
	.align	4
        /*0000*/ 	.byte	0x02, 0x09, 0x00, 0x00, 0x02, 0x02, 0x01, 0x00, 0x02, 0x05, 0x05, 0x00, 0x03, 0x07, 0x01, 0x01
        /*0010*/ 	.byte	0x02, 0x03, 0x00, 0x00, 0x02, 0x06, 0x01, 0x00, 0x04, 0x0b, 0x08, 0x00, 0x01, 0x00, 0x00, 0x00
        /*0020*/ 	.byte	0x00, 0x00, 0x00, 0x00


//--------------------- .nv.info.Lens             --------------------------
	.section	.nv.info.Lens,"",@"SHT_CUDA_INFO"
	.sectionflags	@""
	.align	4


	//----- nvinfo : EIATTR_CUDA_API_VERSION
	.align		4
        /*0000*/ 	.byte	0x04, 0x37
        /*0002*/ 	.short	(.L_9 - .L_8)
.L_8:
        /*0004*/ 	.word	0x00000082


	//----- nvinfo : EIATTR_KPARAM_INFO
	.align		4
.L_9:
        /*0008*/ 	.byte	0x04, 0x17
        /*000a*/ 	.short	(.L_11 - .L_10)
.L_10:
        /*000c*/ 	.word	0x00000000
        /*0010*/ 	.short	0x0005
        /*0012*/ 	.short	0x0020
        /*0014*/ 	.byte	0x00, 0xf0, 0x11, 0x00


	//----- nvinfo : EIATTR_KPARAM_INFO
	.align		4
.L_11:
        /*0018*/ 	.byte	0x04, 0x17
        /*001a*/ 	.short	(.L_13 - .L_12)
.L_12:
        /*001c*/ 	.word	0x00000000
        /*0020*/ 	.short	0x0004
        /*0022*/ 	.short	0x001c
        /*0024*/ 	.byte	0x00, 0xf0, 0x11, 0x00


	//----- nvinfo : EIATTR_KPARAM_INFO
	.align		4
.L_13:
        /*0028*/ 	.byte	0x04, 0x17
        /*002a*/ 	.short	(.L_15 - .L_14)
.L_14:
        /*002c*/ 	.word	0x00000000
        /*0030*/ 	.short	0x0003
        /*0032*/ 	.short	0x0018
        /*0034*/ 	.byte	0x00, 0xf0, 0x11, 0x00


	//----- nvinfo : EIATTR_KPARAM_INFO
	.align		4
.L_15:
        /*0038*/ 	.byte	0x04, 0x17
        /*003a*/ 	.short	(.L_17 - .L_16)
.L_16:
        /*003c*/ 	.word	0x00000000
        /*0040*/ 	.short	0x0002
        /*0042*/ 	.short	0x0010
        /*0044*/ 	.byte	0x00, 0xf5, 0x21, 0x00


	//----- nvinfo : EIATTR_KPARAM_INFO
	.align		4
.L_17:
        /*0048*/ 	.byte	0x04, 0x17
        /*004a*/ 	.short	(.L_19 - .L_18)
.L_18:
        /*004c*/ 	.word	0x00000000
        /*0050*/ 	.short	0x0001
        /*0052*/ 	.short	0x0008
        /*0054*/ 	.byte	0x00, 0xf5, 0x21, 0x00


	//----- nvinfo : EIATTR_KPARAM_INFO
	.align		4
.L_19:
        /*0058*/ 	.byte	0x04, 0x17
        /*005a*/ 	.short	(.L_21 - .L_20)
.L_20:
        /*005c*/ 	.word	0x00000000
        /*0060*/ 	.short	0x0000
        /*0062*/ 	.short	0x0000
        /*0064*/ 	.byte	0x00, 0xf5, 0x21, 0x00


	//----- nvinfo : EIATTR_SPARSE_MMA_MASK
	.align		4
.L_21:
        /*0068*/ 	.byte	0x03, 0x50
        /*006a*/ 	.short	0x0000


	//----- nvinfo : EIATTR_MAXREG_COUNT
	.align		4
        /*006c*/ 	.byte	0x03, 0x1b
        /*006e*/ 	.short	0x00ff


	//----- nvinfo : EIATTR_MERCURY_ISA_VERSION
	.align		4
        /*0070*/ 	.byte	0x03, 0x5f
        /*0072*/ 	.short	0x0101


	//----- nvinfo : EIATTR_VRC_CTA_INIT_COUNT
	.align		4
        /*0074*/ 	.byte	0x02, 0x4a
	.zero		1
	.zero		1


	//----- nvinfo : EIATTR_EXIT_INSTR_OFFSETS
	.align		4
        /*0078*/ 	.byte	0x04, 0x1c
        /*007a*/ 	.short	(.L_23 - .L_22)


	//   ....[0]....
.L_22:
        /*007c*/ 	.word	0x00000120


	//   ....[1]....
        /*0080*/ 	.word	0x00000310


	//----- nvinfo : EIATTR_CRS_STACK_SIZE
	.align		4
.L_23:
        /*0084*/ 	.byte	0x04, 0x1e
        /*0086*/ 	.short	(.L_25 - .L_24)
.L_24:
        /*0088*/ 	.word	0x00000000


	//----- nvinfo : EIATTR_CBANK_PARAM_SIZE
	.align		4
.L_25:
        /*008c*/ 	.byte	0x03, 0x19
        /*008e*/ 	.short	0x0024


	//----- nvinfo : EIATTR_PARAM_CBANK
	.align		4
        /*0090*/ 	.byte	0x04, 0x0a
        /*0092*/ 	.short	(.L_27 - .L_26)
	.align		4
.L_26:
        /*0094*/ 	.word	index@(.nv.constant0.Lens)
        /*0098*/ 	.short	0x0380
        /*009a*/ 	.short	0x0024


	//----- nvinfo : EIATTR_SW_WAR
	.align		4
.L_27:
        /*009c*/ 	.byte	0x04, 0x36
        /*009e*/ 	.short	(.L_29 - .L_28)
.L_28:
        /*00a0*/ 	.word	0x00000008
.L_29:


//--------------------- .nv.callgraph             --------------------------
	.section	.nv.callgraph,"",@"SHT_CUDA_CALLGRAPH"
	.align	4
	.sectionentsize	8
	.align		4
        /*0000*/ 	.word	0x00000000
	.align		4
        /*0004*/ 	.word	0xffffffff
	.align		4
        /*0008*/ 	.word	0x00000000
	.align		4
        /*000c*/ 	.word	0xfffffffe
	.align		4
        /*0010*/ 	.word	0x00000000
	.align		4
        /*0014*/ 	.word	0xfffffffd
	.align		4
        /*0018*/ 	.word	0x00000000
	.align		4
        /*001c*/ 	.word	0xfffffffc


//--------------------- .text.Lens                --------------------------
	.section	.text.Lens,"ax",@progbits
	.align	128
        .global         Lens
        .type           Lens,@function
        .size           Lens,(.L_x_5 - Lens)
        .other          Lens,@"STO_CUDA_ENTRY STV_DEFAULT"
Lens:
.text.Lens:
[----:B------:R-:W-:Y:S01]  /*0000*/  LDC R1, c[0x0][0x37c] ;  /* 0x0000df00ff017b82 */ /* 0x000fe20000000800 */
[----:B------:R-:W0:Y:S07]  /*0010*/  S2R R5, SR_TID.Y ;  /* 0x0000000000057919 */ /* 0x000e2e0000002200 */
[----:B------:R-:W1:Y:S01]  /*0020*/  LDC R0, c[0x0][0x360] ;  /* 0x0000d800ff007b82 */ /* 0x000e620000000800 */
[----:B------:R-:W2:Y:S01]  /*0030*/  LDCU.64 UR8, c[0x0][0x398] ;  /* 0x00007300ff0877ac */ /* 0x000ea20008000a00 */
[----:B------:R-:W1:Y:S01]  /*0040*/  S2R R3, SR_TID.X ;  /* 0x0000000000037919 */ /* 0x000e620000002100 */
[----:B------:R-:W3:Y:S01]  /*0050*/  LDCU UR7, c[0x0][0x3a0] ;  /* 0x00007400ff0777ac */ /* 0x000ee20008000800 */
[----:B------:R-:W4:Y:S04]  /*0060*/  S2R R2, SR_TID.Z ;  /* 0x0000000000027919 */ /* 0x000f280000002300 */
[----:B------:R-:W0:Y:S08]  /*0070*/  S2UR UR5, SR_CTAID.Y ;  /* 0x00000000000579c3 */ /* 0x000e300000002600 */
[----:B------:R-:W0:Y:S08]  /*0080*/  LDC R8, c[0x0][0x364] ;  /* 0x0000d900ff087b82 */ /* 0x000e300000000800 */
[----:B------:R-:W1:Y:S08]  /*0090*/  S2UR UR4, SR_CTAID.X ;  /* 0x00000000000479c3 */ /* 0x000e700000002500 */
[----:B------:R-:W4:Y:S08]  /*00a0*/  S2UR UR6, SR_CTAID.Z ;  /* 0x00000000000679c3 */ /* 0x000f300000002700 */
[----:B------:R-:W4:Y:S01]  /*00b0*/  LDC R9, c[0x0][0x368] ;  /* 0x0000da00ff097b82 */ /* 0x000f220000000800 */
[----:B0-----:R-:W-:-:S05]  /*00c0*/  IMAD R8, R8, UR5, R5 ;  /* 0x0000000508087c24 */ /* 0x001fca000f8e0205 */
[----:B--2---:R-:W-:Y:S01]  /*00d0*/  ISETP.GE.AND P0, PT, R8, UR9, PT ;  /* 0x0000000908007c0c */ /* 0x004fe2000bf06270 */
[----:B-1----:R-:W-:-:S05]  /*00e0*/  IMAD R0, R0, UR4, R3 ;  /* 0x0000000400007c24 */ /* 0x002fca000f8e0203 */
[----:B------:R-:W-:Y:S01]  /*00f0*/  ISETP.GE.OR P0, PT, R0, UR8, P0 ;  /* 0x0000000800007c0c */ /* 0x000fe20008706670 */
[----:B----4-:R-:W-:-:S05]  /*0100*/  IMAD R9, R9, UR6, R2 ;  /* 0x0000000609097c24 */ /* 0x010fca000f8e0202 */
[----:B---3--:R-:W-:-:S13]  /*0110*/  ISETP.GE.OR P0, PT, R9, UR7, P0 ;  /* 0x0000000709007c0c */ /* 0x008fda0008706670 */
[----:B------:R-:W-:Y:S05]  /*0120*/  @P0 EXIT ;  /* 0x000000000000094d */ /* 0x000fea0003800000 */
[----:B------:R-:W0:Y:S01]  /*0130*/  LDC.64 R4, c[0x0][0x388] ;  /* 0x0000e200ff047b82 */ /* 0x000e220000000a00 */
[----:B------:R-:W1:Y:S01]  /*0140*/  LDCU.64 UR4, c[0x0][0x358] ;  /* 0x00006b00ff0477ac */ /* 0x000e620008000a00 */
[----:B------:R-:W-:-:S04]  /*0150*/  IMAD R9, R9, UR9, R8 ;  /* 0x0000000909097c24 */ /* 0x000fc8000f8e0208 */
[----:B------:R-:W-:Y:S02]  /*0160*/  IMAD R9, R9, UR8, R0 ;  /* 0x0000000809097c24 */ /* 0x000fe4000f8e0200 */
[----:B------:R-:W2:Y:S08]  /*0170*/  LDC.64 R2, c[0x0][0x380] ;  /* 0x0000e000ff027b82 */ /* 0x000eb00000000a00 */
[----:B------:R-:W3:Y:S01]  /*0180*/  LDC.64 R6, c[0x0][0x390] ;  /* 0x0000e400ff067b82 */ /* 0x000ee20000000a00 */
[----:B0-----:R-:W-:-:S06]  /*0190*/  IMAD.WIDE R4, R9, 0x4, R4 ;  /* 0x0000000409047825 */ /* 0x001fcc00078e0204 */
[----:B-1----:R-:W4:Y:S01]  /*01a0*/  LDG.E.CONSTANT R4, desc[UR4][R4.64] ;  /* 0x0000000404047981 */ /* 0x002f22000c1e9900 */
[----:B--2---:R-:W-:-:S05]  /*01b0*/  IMAD.WIDE R2, R9, 0x4, R2 ;  /* 0x0000000409027825 */ /* 0x004fca00078e0202 */
[----:B------:R-:W2:Y:S01]  /*01c0*/  LDG.E R0, desc[UR4][R2.64] ;  /* 0x0000000402007981 */ /* 0x000ea2000c1e1900 */
[----:B---3--:R-:W-:-:S06]  /*01d0*/  IMAD.WIDE R6, R9, 0x4, R6 ;  /* 0x0000000409067825 */ /* 0x008fcc00078e0206 */
[----:B------:R-:W3:Y:S01]  /*01e0*/  LDG.E.CONSTANT R6, desc[UR4][R6.64] ;  /* 0x0000000406067981 */ /* 0x000ee2000c1e9900 */
[----:B------:R-:W-:Y:S01]  /*01f0*/  BSSY.RECONVERGENT B0, `(.L_x_0) ;  /* 0x0000010000007945 */ /* 0x000fe20003800200 */
[----:B----4-:R-:W-:-:S04]  /*0200*/  FMUL R9, R4, R4 ;  /* 0x0000000404097220 */ /* 0x010fc80000400000 */
[----:B--2---:R-:W-:-:S04]  /*0210*/  FFMA R9, R0, R0, R9 ;  /* 0x0000000000097223 */ /* 0x004fc80000000009 */
[----:B---3--:R-:W-:-:S05]  /*0220*/  FFMA R0, R6, R6, R9 ;  /* 0x0000000606007223 */ /* 0x008fca0000000009 */
[----:B------:R-:W-:Y:S01]  /*0230*/  IADD3 R8, PT, PT, R0, -0xd000000, RZ ;  /* 0xf300000000087810 */ /* 0x000fe20007ffe0ff */
[----:B------:R0:W1:Y:S03]  /*0240*/  MUFU.RSQ R9, R0 ;  /* 0x0000000000097308 */ /* 0x0000660000001400 */
[----:B------:R-:W-:-:S13]  /*0250*/  ISETP.GT.U32.AND P0, PT, R8, 0x727fffff, PT ;  /* 0x727fffff0800780c */ /* 0x000fda0003f04070 */
[----:B0-----:R-:W-:Y:S05]  /*0260*/  @!P0 BRA `(.L_x_1) ;  /* 0x0000000000108947 */ /* 0x001fea0003800000 */
[----:B-1----:R-:W-:-:S07]  /*0270*/  MOV R9, 0x290 ;  /* 0x0000029000097802 */ /* 0x002fce0000000f00 */
[----:B------:R-:W-:Y:S05]  /*0280*/  CALL.REL.NOINC `($__internal_0_$__cuda_sm20_sqrt_rn_f32_slowpath) ;  /* 0x0000000000247944 */ /* 0x000fea0003c00000 */
[----:B------:R-:W-:Y:S01]  /*0290*/  MOV R5, R0 ;  /* 0x0000000000057202 */ /* 0x000fe20000000f00 */
[----:B------:R-:W-:Y:S06]  /*02a0*/  BRA `(.L_x_2) ;  /* 0x0000000000107947 */ /* 0x000fec0003800000 */
.L_x_1:
[----:B-1----:R-:W-:Y:S01]  /*02b0*/  FMUL.FTZ R5, R0, R9 ;  /* 0x0000000900057220 */ /* 0x002fe20000410000 */
[----:B------:R-:W-:-:S03]  /*02c0*/  FMUL.FTZ R9, R9, 0.5 ;  /* 0x3f00000009097820 */ /* 0x000fc60000410000 */
[----:B------:R-:W-:-:S04]  /*02d0*/  FFMA R0, -R5, R5, R0 ;  /* 0x0000000505007223 */ /* 0x000fc80000000100 */
[----:B------:R-:W-:-:S07]  /*02e0*/  FFMA R5, R0, R9, R5 ;  /* 0x0000000900057223 */ /* 0x000fce0000000005 */
.L_x_2:
[----:B------:R-:W-:Y:S05]  /*02f0*/  BSYNC.RECONVERGENT B0 ;  /* 0x0000000000007941 */ /* 0x000fea0003800200 */
.L_x_0:
[----:B------:R-:W-:Y:S01]  /*0300*/  STG.E desc[UR4][R2.64], R5 ;  /* 0x0000000502007986 */ /* 0x000fe2000c101904 */
[----:B------:R-:W-:Y:S05]  /*0310*/  EXIT ;  /* 0x000000000000794d */ /* 0x000fea0003800000 */
        .weak           $__internal_0_$__cuda_sm20_sqrt_rn_f32_slowpath
        .type           $__internal_0_$__cuda_sm20_sqrt_rn_f32_slowpath,@function
        .size           $__internal_0_$__cuda_sm20_sqrt_rn_f32_slowpath,(.L_x_5 - $__internal_0_$__cuda_sm20_sqrt_rn_f32_slowpath)
$__internal_0_$__cuda_sm20_sqrt_rn_f32_slowpath:
[----:B------:R-:W-:-:S13]  /*0320*/  LOP3.LUT P0, RZ, R0, 0x7fffffff, RZ, 0xc0, !PT ;  /* 0x7fffffff00ff7812 */ /* 0x000fda000780c0ff */
[----:B------:R-:W-:Y:S01]  /*0330*/  @!P0 MOV R4, R0 ;  /* 0x0000000000048202 */ /* 0x000fe20000000f00 */
[----:B------:R-:W-:Y:S06]  /*0340*/  @!P0 BRA `(.L_x_3) ;  /* 0x0000000000408947 */ /* 0x000fec0003800000 */
[----:B------:R-:W-:-:S13]  /*0350*/  FSETP.GEU.FTZ.AND P0, PT, R0, RZ, PT ;  /* 0x000000ff0000720b */ /* 0x000fda0003f1e000 */
[----:B------:R-:W-:Y:S01]  /*0360*/  @!P0 MOV R4, 0x7fffffff ;  /* 0x7fffffff00048802 */ /* 0x000fe20000000f00 */
[----:B------:R-:W-:Y:S06]  /*0370*/  @!P0 BRA `(.L_x_3) ;  /* 0x0000000000348947 */ /* 0x000fec0003800000 */
[----:B------:R-:W-:-:S13]  /*0380*/  FSETP.GTU.FTZ.AND P0, PT, |R0|, +INF , PT ;  /* 0x7f8000000000780b */ /* 0x000fda0003f1c200 */
[----:B------:R-:W-:Y:S01]  /*0390*/  @P0 FADD.FTZ R4, R0, 1 ;  /* 0x3f80000000040421 */ /* 0x000fe20000010000 */
[----:B------:R-:W-:Y:S06]  /*03a0*/  @P0 BRA `(.L_x_3) ;  /* 0x0000000000280947 */ /* 0x000fec0003800000 */
[----:B------:R-:W-:-:S13]  /*03b0*/  FSETP.NEU.FTZ.AND P0, PT, |R0|, +INF , PT ;  /* 0x7f8000000000780b */ /* 0x000fda0003f1d200 */
[----:B------:R-:W-:-:S04]  /*03c0*/  @P0 FFMA R5, R0, 1.84467440737095516160e+19, RZ ;  /* 0x5f80000000050823 */ /* 0x000fc800000000ff */
[----:B------:R-:W0:Y:S02]  /*03d0*/  @P0 MUFU.RSQ R4, R5 ;  /* 0x0000000500040308 */ /* 0x000e240000001400 */
[----:B0-----:R-:W-:Y:S01]  /*03e0*/  @P0 FMUL.FTZ R6, R5, R4 ;  /* 0x0000000405060220 */ /* 0x001fe20000410000 */
[----:B------:R-:W-:Y:S01]  /*03f0*/  @P0 FMUL.FTZ R8, R4, 0.5 ;  /* 0x3f00000004080820 */ /* 0x000fe20000410000 */
[----:B------:R-:W-:Y:S02]  /*0400*/  @!P0 MOV R4, R0 ;  /* 0x0000000000048202 */ /* 0x000fe40000000f00 */
[----:B------:R-:W-:-:S04]  /*0410*/  @P0 FADD.FTZ R7, -R6, -RZ ;  /* 0x800000ff06070221 */ /* 0x000fc80000010100 */
[----:B------:R-:W-:-:S04]  /*0420*/  @P0 FFMA R7, R6, R7, R5 ;  /* 0x0000000706070223 */ /* 0x000fc80000000005 */
[----:B------:R-:W-:-:S04]  /*0430*/  @P0 FFMA R7, R7, R8, R6 ;  /* 0x0000000807070223 */ /* 0x000fc80000000006 */
[----:B------:R-:W-:-:S07]  /*0440*/  @P0 FMUL.FTZ R4, R7, 2.3283064365386962891e-10 ;  /* 0x2f80000007040820 */ /* 0x000fce0000410000 */
.L_x_3:
[----:B------:R-:W-:Y:S01]  /*0450*/  HFMA2 R5, -RZ, RZ, 0, 0 ;  /* 0x00000000ff057431 */ /* 0x000fe200000001ff */
[----:B------:R-:W-:Y:S02]  /*0460*/  MOV R0, R4 ;  /* 0x0000000400007202 */ /* 0x000fe40000000f00 */
[----:B------:R-:W-:-:S04]  /*0470*/  MOV R4, R9 ;  /* 0x0000000900047202 */ /* 0x000fc80000000f00 */
[----:B------:R-:W-:Y:S05]  /*0480*/  RET.REL.NODEC R4 `(Lens) ;  /* 0xfffffff804dc7950 */ /* 0x000fea0003c3ffff */
.L_x_4:
[----:B------:R-:W-:-:S00]  /*0490*/  BRA `(.L_x_4) ;  /* 0xfffffffc00fc7947 */ /* 0x000fc0000383ffff */
[----:B------:R-:W-:-:S00]  /*04a0*/  NOP ;  /* 0x0000000000007918 */ /* 0x000fc00000000000 */
        /* <DEDUP_REMOVED lines=13> */
.L_x_5:


//--------------------- .nv.shared.reserved.0     --------------------------
	.section	.nv.shared.reserved.0,"aw",@nobits
	.weak		__nv_reservedSMEM_offset_0_alias
	.size		__nv_reservedSMEM_offset_0_alias, 0, 64
	.other		__nv_reservedSMEM_offset_0_alias,@"STO_CUDA_RESERVED_SHARED STV_DEFAULT"
__nv_reservedSMEM_offset_0_alias:
	.zero		0
	.zero		64


//--------------------- .nv.constant0.Lens        --------------------------
	.section	.nv.constant0.Lens,"a",@progbits
	.sectionflags	@""
	.align	4
.nv.constant0.Lens:
	.zero		932


//--------------------- SYMBOLS --------------------------

	.type		.nv.reservedSmem.offset0,@object
	.size		.nv.reservedSmem.offset0,0x4
